//
// Generated by NVIDIA NVVM Compiler
//
// Compiler Build ID: CL-36424714
// Cuda compilation tools, release 13.0, V13.0.88
// Based on NVVM 20.0.0
//

.version 9.0
.target sm_100
.address_size 64


.entry _Z19game_of_life_kernelPKmPmii(
	.param .u64 .ptr .align 1 _Z19game_of_life_kernelPKmPmii_param_0,
	.param .u64 .ptr .align 1 _Z19game_of_life_kernelPKmPmii_param_1,
	.param .u32 _Z19game_of_life_kernelPKmPmii_param_2,
	.param .u32 _Z19game_of_life_kernelPKmPmii_param_3
)
{
	.reg .pred 	%p<16>;
	.reg .b32 	%r<19>;
	.reg .b64 	%rd<102>;

	ld.param.u64 	%rd24, [_Z19game_of_life_kernelPKmPmii_param_0];
	ld.param.u64 	%rd23, [_Z19game_of_life_kernelPKmPmii_param_1];
	ld.param.u32 	%r7, [_Z19game_of_life_kernelPKmPmii_param_2];
	ld.param.u32 	%r9, [_Z19game_of_life_kernelPKmPmii_param_3];
	cvta.to.global.u64 	%rd1, %rd24;
	mov.u32 	%r10, %ctaid.x;
	mov.u32 	%r11, %ntid.x;
	mov.u32 	%r12, %tid.x;
	mad.lo.s32 	%r1, %r10, %r11, %r12;
	mov.u32 	%r13, %ctaid.y;
	mov.u32 	%r14, %ntid.y;
	mov.u32 	%r15, %tid.y;
	mad.lo.s32 	%r16, %r13, %r14, %r15;
	setp.ge.s32 	%p1, %r1, %r7;
	setp.ge.s32 	%p2, %r16, %r9;
	or.pred  	%p3, %p1, %p2;
	@%p3 bra 	$L__BB0_16;
	setp.lt.s32 	%p4, %r1, 1;
	add.s32 	%r3, %r1, 1;
	add.s32 	%r4, %r16, 1;
	mul.lo.s32 	%r17, %r7, %r16;
	add.s32 	%r5, %r17, %r1;
	sub.s32 	%r6, %r17, %r7;
	mul.wide.s32 	%rd26, %r5, 8;
	add.s64 	%rd2, %rd1, %rd26;
	mov.b64 	%rd93, 0;
	@%p4 bra 	$L__BB0_3;
	ld.global.nc.u64 	%rd27, [%rd2+-8];
	shr.u64 	%rd93, %rd27, 63;
$L__BB0_3:
	setp.ge.s32 	%p5, %r3, %r7;
	ld.global.nc.u64 	%rd5, [%rd2];
	mov.b64 	%rd94, 0;
	@%p5 bra 	$L__BB0_5;
	ld.global.nc.u64 	%rd29, [%rd2+8];
	shl.b64 	%rd94, %rd29, 63;
$L__BB0_5:
	setp.eq.s32 	%p6, %r16, 0;
	setp.lt.s32 	%p7, %r1, 1;
	add.s32 	%r18, %r6, %r1;
	mul.wide.s32 	%rd30, %r18, 8;
	add.s64 	%rd8, %rd1, %rd30;
	or.pred  	%p8, %p6, %p7;
	@%p8 bra 	$L__BB0_7;
	ld.global.nc.u64 	%rd32, [%rd8+-8];
	shr.u64 	%rd97, %rd32, 63;
	bra.uni 	$L__BB0_8;
$L__BB0_7:
	setp.eq.s32 	%p9, %r16, 0;
	mov.b64 	%rd97, 0;
	mov.u64 	%rd96, %rd97;
	mov.u64 	%rd98, %rd97;
	@%p9 bra 	$L__BB0_10;
$L__BB0_8:
	setp.ge.s32 	%p10, %r3, %r7;
	ld.global.nc.u64 	%rd96, [%rd8];
	mov.b64 	%rd98, 0;
	@%p10 bra 	$L__BB0_10;
	ld.global.nc.u64 	%rd34, [%rd8+8];
	shl.b64 	%rd98, %rd34, 63;
$L__BB0_10:
	setp.ge.u32 	%p11, %r4, %r9;
	setp.lt.s32 	%p12, %r1, 1;
	mul.wide.s32 	%rd36, %r7, 8;
	add.s64 	%rd16, %rd2, %rd36;
	mov.b64 	%rd99, 0;
	or.pred  	%p13, %p12, %p11;
	@%p13 bra 	$L__BB0_12;
	ld.global.nc.u64 	%rd37, [%rd16+-8];
	shr.u64 	%rd99, %rd37, 63;
$L__BB0_12:
	setp.ge.u32 	%p14, %r4, %r9;
	mov.b64 	%rd100, 0;
	mov.u64 	%rd101, %rd100;
	@%p14 bra 	$L__BB0_15;
	setp.ge.s32 	%p15, %r3, %r7;
	ld.global.nc.u64 	%rd100, [%rd16];
	@%p15 bra 	$L__BB0_15;
	ld.global.nc.u64 	%rd40, [%rd16+8];
	shl.b64 	%rd101, %rd40, 63;
$L__BB0_15:
	shl.b64 	%rd41, %rd96, 1;
	or.b64  	%rd42, %rd41, %rd97;
	shr.u64 	%rd43, %rd96, 1;
	or.b64  	%rd44, %rd98, %rd43;
	shl.b64 	%rd45, %rd5, 1;
	or.b64  	%rd46, %rd45, %rd93;
	shr.u64 	%rd47, %rd5, 1;
	or.b64  	%rd48, %rd94, %rd47;
	shl.b64 	%rd49, %rd100, 1;
	or.b64  	%rd50, %rd49, %rd99;
	shr.u64 	%rd51, %rd100, 1;
	or.b64  	%rd52, %rd51, %rd101;
	xor.b64  	%rd53, %rd42, %rd96;
	xor.b64  	%rd54, %rd53, %rd44;
	or.b64  	%rd55, %rd44, %rd96;
	and.b64  	%rd56, %rd55, %rd42;
	and.b64  	%rd57, %rd44, %rd96;
	or.b64  	%rd58, %rd56, %rd57;
	xor.b64  	%rd59, %rd48, %rd46;
	xor.b64  	%rd60, %rd59, %rd50;
	or.b64  	%rd61, %rd50, %rd48;
	and.b64  	%rd62, %rd61, %rd46;
	and.b64  	%rd63, %rd50, %rd48;
	or.b64  	%rd64, %rd62, %rd63;
	xor.b64  	%rd65, %rd52, %rd100;
	and.b64  	%rd66, %rd52, %rd100;
	xor.b64  	%rd67, %rd60, %rd54;
	xor.b64  	%rd68, %rd67, %rd65;
	or.b64  	%rd69, %rd60, %rd65;
	and.b64  	%rd70, %rd69, %rd54;
	and.b64  	%rd71, %rd60, %rd65;
	or.b64  	%rd72, %rd70, %rd71;
	xor.b64  	%rd73, %rd66, %rd58;
	xor.b64  	%rd74, %rd73, %rd64;
	or.b64  	%rd75, %rd64, %rd66;
	and.b64  	%rd76, %rd75, %rd58;
	and.b64  	%rd77, %rd64, %rd66;
	or.b64  	%rd78, %rd76, %rd77;
	xor.b64  	%rd79, %rd74, %rd72;
	and.b64  	%rd80, %rd74, %rd72;
	or.b64  	%rd81, %rd78, %rd68;
	or.b64  	%rd82, %rd81, %rd80;
	not.b64 	%rd83, %rd82;
	or.b64  	%rd84, %rd80, %rd78;
	not.b64 	%rd85, %rd84;
	and.b64  	%rd86, %rd68, %rd85;
	and.b64  	%rd87, %rd5, %rd83;
	or.b64  	%rd88, %rd87, %rd86;
	and.b64  	%rd89, %rd88, %rd79;
	cvta.to.global.u64 	%rd90, %rd23;
	add.s64 	%rd92, %rd90, %rd26;
	st.global.u64 	[%rd92], %rd89;
$L__BB0_16:
	ret;

}


// ===== COMPILED SASS (sm_100) =====

	.target	sm_100

	.elftype	@"ET_EXEC"


//--------------------- .note.nv.tkinfo           --------------------------
	.section	.note.nv.tkinfo,"",@"SHT_NOTE"
	.sectionflags	@"SHF_NOTE_NV_TKINFO"
	.tkinfo
        /*0018*/ 	.word	0x00000002
        /*0030*/ 	.string	""
        /*0030*/ 	.string	"ptxas"
        /*0030*/ 	.string	"Cuda compilation tools, release 13.0, V13.0.88"
        /*0030*/ 	.string	"Build cuda_13.0.r13.0/compiler.36424714_0"
        /*0030*/ 	.string	"-arch sm_100 -m 64 "



//--------------------- .note.nv.cuinfo           --------------------------
	.section	.note.nv.cuinfo,"",@"SHT_NOTE"
	.sectionflags	@"SHF_NOTE_NV_CUINFO"
        /*0018*/ 	.short	0x0002
        /*001a*/ 	.short	0x0064
        /*001c*/ 	.short	0x0082
	.zero		2


//--------------------- .nv.info                  --------------------------
	.section	.nv.info,"",@"SHT_CUDA_INFO"
	.align	4


	//----- nvinfo : EIATTR_REGCOUNT
	.align		4
        /*0000*/ 	.byte	0x04, 0x2f
        /*0002*/ 	.short	(.L_1 - .L_0)
	.align		4
.L_0:
        /*0004*/ 	.word	index@(_Z19game_of_life_kernelPKmPmii)
        /*0008*/ 	.word	0x0000001a


	//----- nvinfo : EIATTR_FRAME_SIZE
	.align		4
.L_1:
        /*000c*/ 	.byte	0x04, 0x11
        /*000e*/ 	.short	(.L_3 - .L_2)
	.align		4
.L_2:
        /*0010*/ 	.word	index@(_Z19game_of_life_kernelPKmPmii)
        /*0014*/ 	.word	0x00000000


	//----- nvinfo : EIATTR_MIN_STACK_SIZE
	.align		4
.L_3:
        /*0018*/ 	.byte	0x04, 0x12
        /*001a*/ 	.short	(.L_5 - .L_4)
	.align		4
.L_4:
        /*001c*/ 	.word	index@(_Z19game_of_life_kernelPKmPmii)
        /*0020*/ 	.word	0x00000000
.L_5:


//--------------------- .nv.compat                --------------------------
	.section	.nv.compat,"",@"SHT_CUDA_COMPAT_INFO"
	.align	4
        /*0000*/ 	.byte	0x02, 0x09, 0x00, 0x00, 0x02, 0x02, 0x01, 0x00, 0x02, 0x05, 0x05, 0x00, 0x03, 0x07, 0x01, 0x01
        /*0010*/ 	.byte	0x02, 0x03, 0x00, 0x00, 0x02, 0x06, 0x01, 0x00, 0x04, 0x0b, 0x08, 0x00, 0x09, 0x00, 0x00, 0x00
        /*0020*/ 	.byte	0x00, 0x00, 0x00, 0x00


//--------------------- .nv.info._Z19game_of_life_kernelPKmPmii --------------------------
	.section	.nv.info._Z19game_of_life_kernelPKmPmii,"",@"SHT_CUDA_INFO"
	.sectionflags	@""
	.align	4


	//----- nvinfo : EIATTR_CUDA_API_VERSION
	.align		4
        /*0000*/ 	.byte	0x04, 0x37
        /*0002*/ 	.short	(.L_7 - .L_6)
.L_6:
        /*0004*/ 	.word	0x00000082


	//----- nvinfo : EIATTR_KPARAM_INFO
	.align		4
.L_7:
        /*0008*/ 	.byte	0x04, 0x17
        /*000a*/ 	.short	(.L_9 - .L_8)
.L_8:
        /*000c*/ 	.word	0x00000000
        /*0010*/ 	.short	0x0003
        /*0012*/ 	.short	0x0014
        /*0014*/ 	.byte	0x00, 0xf0, 0x11, 0x00


	//----- nvinfo : EIATTR_KPARAM_INFO
	.align		4
.L_9:
        /*0018*/ 	.byte	0x04, 0x17
        /*001a*/ 	.short	(.L_11 - .L_10)
.L_10:
        /*001c*/ 	.word	0x00000000
        /*0020*/ 	.short	0x0002
        /*0022*/ 	.short	0x0010
        /*0024*/ 	.byte	0x00, 0xf0, 0x11, 0x00


	//----- nvinfo : EIATTR_KPARAM_INFO
	.align		4
.L_11:
        /*0028*/ 	.byte	0x04, 0x17
        /*002a*/ 	.short	(.L_13 - .L_12)
.L_12:
        /*002c*/ 	.word	0x00000000
        /*0030*/ 	.short	0x0001
        /*0032*/ 	.short	0x0008
        /*0034*/ 	.byte	0x00, 0xf5, 0x21, 0x00


	//----- nvinfo : EIATTR_KPARAM_INFO
	.align		4
.L_13:
        /*0038*/ 	.byte	0x04, 0x17
        /*003a*/ 	.short	(.L_15 - .L_14)
.L_14:
        /*003c*/ 	.word	0x00000000
        /*0040*/ 	.short	0x0000
        /*0042*/ 	.short	0x0000
        /*0044*/ 	.byte	0x00, 0xf5, 0x21, 0x00


	//----- nvinfo : EIATTR_SPARSE_MMA_MASK
	.align		4
.L_15:
        /*0048*/ 	.byte	0x03, 0x50
        /*004a*/ 	.short	0x0000


	//----- nvinfo : EIATTR_MAXREG_COUNT
	.align		4
        /*004c*/ 	.byte	0x03, 0x1b
        /*004e*/ 	.short	0x00ff


	//----- nvinfo : EIATTR_MERCURY_ISA_VERSION
	.align		4
        /*0050*/ 	.byte	0x03, 0x5f
        /*0052*/ 	.short	0x0101


	//----- nvinfo : EIATTR_VRC_CTA_INIT_COUNT
	.align		4
        /*0054*/ 	.byte	0x02, 0x4a
	.zero		1
	.zero		1


	//----- nvinfo : EIATTR_EXIT_INSTR_OFFSETS
	.align		4
        /*0058*/ 	.byte	0x04, 0x1c
        /*005a*/ 	.short	(.L_17 - .L_16)


	//   ....[0]....
.L_16:
        /*005c*/ 	.word	0x000000c0


	//   ....[1]....
        /*0060*/ 	.word	0x00000890


	//----- nvinfo : EIATTR_CRS_STACK_SIZE
	.align		4
.L_17:
        /*0064*/ 	.byte	0x04, 0x1e
        /*0066*/ 	.short	(.L_19 - .L_18)
.L_18:
        /*0068*/ 	.word	0x00000000


	//----- nvinfo : EIATTR_CBANK_PARAM_SIZE
	.align		4
.L_19:
        /*006c*/ 	.byte	0x03, 0x19
        /*006e*/ 	.short	0x0018


	//----- nvinfo : EIATTR_PARAM_CBANK
	.align		4
        /*0070*/ 	.byte	0x04, 0x0a
        /*0072*/ 	.short	(.L_21 - .L_20)
	.align		4
.L_20:
        /*0074*/ 	.word	index@(.nv.constant0._Z19game_of_life_kernelPKmPmii)
        /*0078*/ 	.short	0x0380
        /*007a*/ 	.short	0x0018


	//----- nvinfo : EIATTR_SW_WAR
	.align		4
.L_21:
        /*007c*/ 	.byte	0x04, 0x36
        /*007e*/ 	.short	(.L_23 - .L_22)
.L_22:
        /*0080*/ 	.word	0x00000008
.L_23:


//--------------------- .nv.callgraph             --------------------------
	.section	.nv.callgraph,"",@"SHT_CUDA_CALLGRAPH"
	.align	4
	.sectionentsize	8
	.align		4
        /*0000*/ 	.word	0x00000000
	.align		4
        /*0004*/ 	.word	0xffffffff
	.align		4
        /*0008*/ 	.word	0x00000000
	.align		4
        /*000c*/ 	.word	0xfffffffe
	.align		4
        /*0010*/ 	.word	0x00000000
	.align		4
        /*0014*/ 	.word	0xfffffffd
	.align		4
        /*0018*/ 	.word	0x00000000
	.align		4
        /*001c*/ 	.word	0xfffffffc


//--------------------- .text._Z19game_of_life_kernelPKmPmii --------------------------
	.section	.text._Z19game_of_life_kernelPKmPmii,"ax",@progbits
	.align	128
.text._Z19game_of_life_kernelPKmPmii:
        .type           _Z19game_of_life_kernelPKmPmii,@function
        .size           _Z19game_of_life_kernelPKmPmii,(.L_x_7 - _Z19game_of_life_kernelPKmPmii)
        .other          _Z19game_of_life_kernelPKmPmii,@"STO_CUDA_ENTRY STV_DEFAULT"
_Z19game_of_life_kernelPKmPmii:
[----:B------:R-:W-:Y:S01]  /*0000*/  LDC R1, c[0x0][0x37c] ;  /* 0x0000df00ff017b82 */ /* 0x000fe20000000800 */
[----:B------:R-:W0:Y:S07]  /*0010*/  S2R R3, SR_TID.Y ;  /* 0x0000000000037919 */ /* 0x000e2e0000002200 */
[----:B------:R-:W1:Y:S01]  /*0020*/  LDC R11, c[0x0][0x360] ;  /* 0x0000d800ff0b7b82 */ /* 0x000e620000000800 */
[----:B------:R-:W1:Y:S07]  /*0030*/  S2R R0, SR_TID.X ;  /* 0x0000000000007919 */ /* 0x000e6e0000002100 */
[----:B------:R-:W0:Y:S08]  /*0040*/  S2UR UR5, SR_CTAID.Y ;  /* 0x00000000000579c3 */ /* 0x000e300000002600 */
[----:B------:R-:W0:Y:S08]  /*0050*/  LDC R4, c[0x0][0x364] ;  /* 0x0000d900ff047b82 */ /* 0x000e300000000800 */
[----:B------:R-:W1:Y:S08]  /*0060*/  S2UR UR4, SR_CTAID.X ;  /* 0x00000000000479c3 */ /* 0x000e700000002500 */
[----:B------:R-:W2:Y:S01]  /*0070*/  LDC.64 R6, c[0x0][0x390] ;  /* 0x0000e400ff067b82 */ /* 0x000ea20000000a00 */
[----:B0-----:R-:W-:-:S02]  /*0080*/  IMAD R4, R4, UR5, R3 ;  /* 0x0000000504047c24 */ /* 0x001fc4000f8e0203 */
[----:B-1----:R-:W-:-:S03]  /*0090*/  IMAD R11, R11, UR4, R0 ;  /* 0x000000040b0b7c24 */ /* 0x002fc6000f8e0200 */
[----:B--2---:R-:W-:-:S04]  /*00a0*/  ISETP.GE.AND P0, PT, R4, R7, PT ;  /* 0x000000070400720c */ /* 0x004fc80003f06270 */
[----:B------:R-:W-:-:S13]  /*00b0*/  ISETP.GE.OR P0, PT, R11, R6, P0 ;  /* 0x000000060b00720c */ /* 0x000fda0000706670 */
[----:B------:R-:W-:Y:S05]  /*00c0*/  @P0 EXIT ;  /* 0x000000000000094d */ /* 0x000fea0003800000 */
[----:B------:R-:W0:Y:S01]  /*00d0*/  LDC.64 R14, c[0x0][0x380] ;  /* 0x0000e000ff0e7b82 */ /* 0x000e220000000a00 */
[----:B------:R-:W1:Y:S01]  /*00e0*/  LDCU.64 UR10, c[0x0][0x358] ;  /* 0x00006b00ff0a77ac */ /* 0x000e620008000a00 */
[C---:B------:R-:W-:Y:S01]  /*00f0*/  VIADD R3, R11.reuse, 0x1 ;  /* 0x000000010b037836 */ /* 0x040fe20000000000 */
[----:B------:R-:W-:Y:S01]  /*0100*/  ISETP.GE.AND P2, PT, R11, 0x1, PT ;  /* 0x000000010b00780c */ /* 0x000fe20003f46270 */
[CC--:B------:R-:W-:Y:S02]  /*0110*/  IMAD R2, R4.reuse, R6.reuse, -R6 ;  /* 0x0000000604027224 */ /* 0x0c0fe400078e0a06 */
[CC--:B------:R-:W-:Y:S01]  /*0120*/  IMAD R0, R4.reuse, R6.reuse, R11 ;  /* 0x0000000604007224 */ /* 0x0c0fe200078e020b */
[----:B------:R-:W-:Y:S01]  /*0130*/  ISETP.GE.AND P0, PT, R3, R6, PT ;  /* 0x000000060300720c */ /* 0x000fe20003f06270 */
[----:B------:R-:W-:Y:S01]  /*0140*/  IMAD.IADD R3, R11, 0x1, R2 ;  /* 0x000000010b037824 */ /* 0x000fe200078e0202 */
[----:B------:R-:W-:Y:S01]  /*0150*/  ISETP.EQ.OR P1, PT, R4, RZ, !P2 ;  /* 0x000000ff0400720c */ /* 0x000fe20005722670 */
[----:B0-----:R-:W-:-:S04]  /*0160*/  IMAD.WIDE R8, R0, 0x8, R14 ;  /* 0x0000000800087825 */ /* 0x001fc800078e020e */
[----:B------:R-:W-:Y:S02]  /*0170*/  IMAD.WIDE R14, R3, 0x8, R14 ;  /* 0x00000008030e7825 */ /* 0x000fe400078e020e */
[----:B-1----:R-:W2:Y:S04]  /*0180*/  @P2 LDG.E.CONSTANT R16, desc[UR10][R8.64+-0x4] ;  /* 0xfffffc0a08102981 */ /* 0x002ea8000c1e9900 */
[----:B------:R-:W3:Y:S04]  /*0190*/  @!P0 LDG.E.CONSTANT R5, desc[UR10][R8.64+0x8] ;  /* 0x0000080a08058981 */ /* 0x000ee8000c1e9900 */
[----:B------:R-:W4:Y:S04]  /*01a0*/  @!P1 LDG.E.CONSTANT R13, desc[UR10][R14.64+-0x4] ;  /* 0xfffffc0a0e0d9981 */ /* 0x000f28000c1e9900 */
[----:B------:R0:W5:Y:S01]  /*01b0*/  LDG.E.64.CONSTANT R2, desc[UR10][R8.64] ;  /* 0x0000000a08027981 */ /* 0x000162000c1e9b00 */
[----:B------:R-:W-:Y:S01]  /*01c0*/  BSSY.RECONVERGENT B1, `(.L_x_0) ;  /* 0x0000018000017945 */ /* 0x000fe20003800200 */
[----:B------:R-:W-:Y:S01]  /*01d0*/  UMOV UR9, URZ ;  /* 0x000000ff00097c82 */ /* 0x000fe20008000000 */
[----:B------:R-:W-:Y:S01]  /*01e0*/  UMOV UR8, URZ ;  /* 0x000000ff00087c82 */ /* 0x000fe20008000000 */
[----:B------:R-:W-:Y:S01]  /*01f0*/  UMOV UR7, URZ ;  /* 0x000000ff00077c82 */ /* 0x000fe20008000000 */
[----:B------:R-:W-:Y:S01]  /*0200*/  UMOV UR6, URZ ;  /* 0x000000ff00067c82 */ /* 0x000fe20008000000 */
[----:B------:R-:W-:Y:S01]  /*0210*/  BSSY.RELIABLE B0, `(.L_x_1) ;  /* 0x000000e000007945 */ /* 0x000fe20003800100 */
[----:B------:R-:W-:-:S02]  /*0220*/  IMAD.MOV.U32 R12, RZ, RZ, RZ ;  /* 0x000000ffff0c7224 */ /* 0x000fc400078e00ff */
[----:B------:R-:W-:Y:S01]  /*0230*/  IMAD.MOV.U32 R10, RZ, RZ, RZ ;  /* 0x000000ffff0a7224 */ /* 0x000fe200078e00ff */
[----:B--2---:R-:W-:Y:S01]  /*0240*/  @P2 SHF.R.U32.HI R12, RZ, 0x1f, R16 ;  /* 0x0000001fff0c2819 */ /* 0x004fe20000011610 */
[----:B------:R-:W-:Y:S02]  /*0250*/  VIADD R16, R4, 0x1 ;  /* 0x0000000104107836 */ /* 0x000fe40000000000 */
[----:B---3--:R-:W-:Y:S01]  /*0260*/  @!P0 IMAD.U32 R10, R5, -0x80000000, RZ ;  /* 0x80000000050a8824 */ /* 0x008fe200078e00ff */
[----:B----4-:R-:W-:Y:S01]  /*0270*/  @!P1 SHF.R.U32.HI R20, RZ, 0x1f, R13 ;  /* 0x0000001fff149819 */ /* 0x010fe2000001160d */
[----:B0-----:R-:W-:Y:S06]  /*0280*/  @!P1 BRA `(.L_x_2) ;  /* 0x0000000000189947 */ /* 0x001fec0003800000 */
[----:B------:R-:W-:Y:S01]  /*0290*/  ISETP.NE.AND P1, PT, R4, RZ, PT ;  /* 0x000000ff0400720c */ /* 0x000fe20003f25270 */
[----:B------:R-:W-:Y:S01]  /*02a0*/  IMAD.MOV.U32 R20, RZ, RZ, RZ ;  /* 0x000000ffff147224 */ /* 0x000fe200078e00ff */
[----:B------:R-:W-:Y:S01]  /*02b0*/  CS2R R4, SRZ ;  /* 0x0000000000047805 */ /* 0x000fe2000001ff00 */
[----:B------:R-:W-:-:S10]  /*02c0*/  IMAD.MOV.U32 R18, RZ, RZ, RZ ;  /* 0x000000ffff127224 */ /* 0x000fd400078e00ff */
[----:B------:R-:W-:Y:S05]  /*02d0*/  @!P1 BREAK.RELIABLE B0 ;  /* 0x0000000000009942 */ /* 0x000fea0003800100 */
[----:B------:R-:W-:Y:S05]  /*02e0*/  @!P1 BRA `(.L_x_3) ;  /* 0x0000000000149947 */ /* 0x000fea0003800000 */
.L_x_2:
[----:B------:R-:W-:Y:S05]  /*02f0*/  BSYNC.RELIABLE B0 ;  /* 0x0000000000007941 */ /* 0x000fea0003800100 */
.L_x_1:
[----:B------:R-:W2:Y:S04]  /*0300*/  @!P0 LDG.E.CONSTANT R13, desc[UR10][R14.64+0x8] ;  /* 0x0000080a0e0d8981 */ /* 0x000ea8000c1e9900 */
[----:B------:R0:W5:Y:S01]  /*0310*/  LDG.E.64.CONSTANT R4, desc[UR10][R14.64] ;  /* 0x0000000a0e047981 */ /* 0x000162000c1e9b00 */
[----:B------:R-:W-:Y:S02]  /*0320*/  IMAD.MOV.U32 R18, RZ, RZ, RZ ;  /* 0x000000ffff127224 */ /* 0x000fe400078e00ff */
[----:B0-2---:R-:W-:-:S07]  /*0330*/  @!P0 IMAD.U32 R18, R13, -0x80000000, RZ ;  /* 0x800000000d128824 */ /* 0x005fce00078e00ff */
.L_x_3:
[----:B------:R-:W-:Y:S05]  /*0340*/  BSYNC.RECONVERGENT B1 ;  /* 0x0000000000017941 */ /* 0x000fea0003800200 */
.L_x_0:
[----:B------:R-:W-:Y:S05]  /*0350*/  WARPSYNC.ALL ;  /* 0x0000000000007948 */ /* 0x000fea0003800000 */
[----:B------:R-:W-:Y:S01]  /*0360*/  ISETP.GE.U32.AND P1, PT, R16, R7, PT ;  /* 0x000000071000720c */ /* 0x000fe20003f26070 */
[----:B------:R-:W-:-:S03]  /*0370*/  IMAD.WIDE R14, R6, 0x8, R8 ;  /* 0x00000008060e7825 */ /* 0x000fc600078e0208 */
[----:B------:R-:W-:-:S13]  /*0380*/  ISETP.LT.OR P2, PT, R11, 0x1, P1 ;  /* 0x000000010b00780c */ /* 0x000fda0000f41670 */
[----:B------:R0:W5:Y:S02]  /*0390*/  @!P2 LDG.E.CONSTANT R16, desc[UR10][R14.64+-0x4] ;  /* 0xfffffc0a0e10a981 */ /* 0x000164000c1e9900 */
[----:B-----5:R-:W-:Y:S01]  /*03a0*/  IMAD.SHL.U32 R9, R2, 0x2, RZ ;  /* 0x0000000202097824 */ /* 0x020fe200078e00ff */
[--C-:B------:R-:W-:Y:S01]  /*03b0*/  SHF.R.U32.HI R13, RZ, 0x1, R5.reuse ;  /* 0x00000001ff0d7819 */ /* 0x100fe20000011605 */
[C---:B------:R-:W-:Y:S01]  /*03c0*/  IMAD.SHL.U32 R17, R4.reuse, 0x2, RZ ;  /* 0x0000000204117824 */ /* 0x040fe200078e00ff */
[C-C-:B------:R-:W-:Y:S01]  /*03d0*/  SHF.R.U64 R11, R4.reuse, 0x1, R5.reuse ;  /* 0x00000001040b7819 */ /* 0x140fe20000001205 */
[----:B------:R-:W-:Y:S01]  /*03e0*/  UMOV UR5, URZ ;  /* 0x000000ff00057c82 */ /* 0x000fe20008000000 */
[----:B------:R-:W-:Y:S01]  /*03f0*/  SHF.L.U64.HI R6, R4, 0x1, R5 ;  /* 0x0000000104067819 */ /* 0x000fe20000010205 */
[----:B------:R-:W-:Y:S01]  /*0400*/  UMOV UR4, URZ ;  /* 0x000000ff00047c82 */ /* 0x000fe20008000000 */
[----:B------:R-:W-:Y:S01]  /*0410*/  SHF.R.U32.HI R7, RZ, 0x1, R3 ;  /* 0x00000001ff077819 */ /* 0x000fe20000011603 */
[----:B------:R-:W-:Y:S01]  /*0420*/  BSSY.RECONVERGENT B1, `(.L_x_4) ;  /* 0x0000011000017945 */ /* 0x000fe20003800200 */
[----:B------:R-:W-:-:S02]  /*0430*/  LOP3.LUT R12, R9, R12, RZ, 0xfc, !PT ;  /* 0x0000000c090c7212 */ /* 0x000fc400078efcff */
[----:B------:R-:W-:Y:S02]  /*0440*/  LOP3.LUT R17, R17, R20, RZ, 0xfc, !PT ;  /* 0x0000001411117212 */ /* 0x000fe400078efcff */
[----:B------:R-:W-:Y:S02]  /*0450*/  LOP3.LUT R13, R18, R13, RZ, 0xfc, !PT ;  /* 0x0000000d120d7212 */ /* 0x000fe400078efcff */
[----:B------:R-:W-:Y:S02]  /*0460*/  LOP3.LUT R11, R11, UR6, RZ, 0xfc, !PT ;  /* 0x000000060b0b7c12 */ /* 0x000fe4000f8efcff */
[----:B------:R-:W-:Y:S02]  /*0470*/  LOP3.LUT R9, R6, UR7, RZ, 0xfc, !PT ;  /* 0x0000000706097c12 */ /* 0x000fe4000f8efcff */
[----:B------:R-:W-:Y:S01]  /*0480*/  LOP3.LUT R6, R10, R7, RZ, 0xfc, !PT ;  /* 0x000000070a067212 */ /* 0x000fe200078efcff */
[----:B------:R-:W-:Y:S01]  /*0490*/  IMAD.MOV.U32 R10, RZ, RZ, RZ ;  /* 0x000000ffff0a7224 */ /* 0x000fe200078e00ff */
[----:B------:R-:W-:-:S02]  /*04a0*/  LOP3.LUT R8, R11, R17, R4, 0x96, !PT ;  /* 0x000000110b087212 */ /* 0x000fc400078e9604 */
[----:B------:R-:W-:Y:S02]  /*04b0*/  LOP3.LUT R7, R13, R9, R5, 0x96, !PT ;  /* 0x000000090d077212 */ /* 0x000fe400078e9605 */
[----:B------:R-:W-:Y:S02]  /*04c0*/  LOP3.LUT R11, R11, R4, R17, 0xe8, !PT ;  /* 0x000000040b0b7212 */ /* 0x000fe400078ee811 */
[----:B------:R-:W-:Y:S02]  /*04d0*/  LOP3.LUT R9, R13, R5, R9, 0xe8, !PT ;  /* 0x000000050d097212 */ /* 0x000fe400078ee809 */
[----:B------:R-:W-:Y:S01]  /*04e0*/  CS2R R4, SRZ ;  /* 0x0000000000047805 */ /* 0x000fe2000001ff00 */
[----:B0-----:R-:W-:Y:S06]  /*04f0*/  @P1 BRA `(.L_x_5) ;  /* 0x00000000000c1947 */ /* 0x001fec0003800000 */
[----:B------:R-:W2:Y:S04]  /*0500*/  @!P0 LDG.E.CONSTANT R13, desc[UR10][R14.64+0x8] ;  /* 0x0000080a0e0d8981 */ /* 0x000ea8000c1e9900 */
[----:B------:R0:W5:Y:S02]  /*0510*/  LDG.E.64.CONSTANT R4, desc[UR10][R14.64] ;  /* 0x0000000a0e047981 */ /* 0x000164000c1e9b00 */
[----:B0-2---:R-:W-:-:S07]  /*0520*/  @!P0 IMAD.U32 R10, R13, -0x80000000, RZ ;  /* 0x800000000d0a8824 */ /* 0x005fce00078e00ff */
.L_x_5:
[----:B------:R-:W-:Y:S05]  /*0530*/  BSYNC.RECONVERGENT B1 ;  /* 0x0000000000017941 */ /* 0x000fea0003800200 */
.L_x_4:
[----:B-----5:R-:W-:Y:S01]  /*0540*/  SHF.R.U32.HI R13, RZ, 0x1, R5 ;  /* 0x00000001ff0d7819 */ /* 0x020fe20000011605 */
[----:B------:R-:W-:Y:S01]  /*0550*/  IMAD.MOV.U32 R14, RZ, RZ, RZ ;  /* 0x000000ffff0e7224 */ /* 0x000fe200078e00ff */
[----:B------:R-:W-:Y:S01]  /*0560*/  SHF.L.U64.HI R18, R2, 0x1, R3 ;  /* 0x0000000102127819 */ /* 0x000fe20000010203 */
[C---:B------:R-:W-:Y:S01]  /*0570*/  IMAD.SHL.U32 R23, R4.reuse, 0x2, RZ ;  /* 0x0000000204177824 */ /* 0x040fe200078e00ff */
[----:B------:R-:W-:Y:S02]  /*0580*/  SHF.L.U64.HI R15, R4, 0x1, R5 ;  /* 0x00000001040f7819 */ /* 0x000fe40000010205 */
[----:B------:R-:W-:Y:S02]  /*0590*/  LOP3.LUT R13, R13, R10, RZ, 0xfc, !PT ;  /* 0x0000000a0d0d7212 */ /* 0x000fe400078efcff */
[----:B------:R-:W-:Y:S02]  /*05a0*/  LOP3.LUT R18, R18, UR9, RZ, 0xfc, !PT ;  /* 0x0000000912127c12 */ /* 0x000fe4000f8efcff */
[----:B------:R-:W-:-:S02]  /*05b0*/  LOP3.LUT R15, R15, UR5, RZ, 0xfc, !PT ;  /* 0x000000050f0f7c12 */ /* 0x000fc4000f8efcff */
[----:B------:R-:W-:Y:S02]  /*05c0*/  @!P2 SHF.R.U32.HI R14, RZ, 0x1f, R16 ;  /* 0x0000001fff0ea819 */ /* 0x000fe40000011610 */
[----:B------:R-:W-:Y:S02]  /*05d0*/  SHF.R.U64 R20, R2, 0x1, R3 ;  /* 0x0000000102147819 */ /* 0x000fe40000001203 */
[-CC-:B------:R-:W-:Y:S02]  /*05e0*/  LOP3.LUT R17, R15, R6.reuse, R18.reuse, 0xe8, !PT ;  /* 0x000000060f117212 */ /* 0x180fe400078ee812 */
[----:B------:R-:W-:Y:S02]  /*05f0*/  LOP3.LUT R10, R9, R13, R5, 0x78, !PT ;  /* 0x0000000d090a7212 */ /* 0x000fe400078e7805 */
[----:B------:R-:W-:Y:S02]  /*0600*/  LOP3.LUT R18, R15, R6, R18, 0x96, !PT ;  /* 0x000000060f127212 */ /* 0x000fe400078e9612 */
[----:B------:R-:W-:-:S02]  /*0610*/  LOP3.LUT R23, R23, R14, RZ, 0xfc, !PT ;  /* 0x0000000e17177212 */ /* 0x000fc400078efcff */
[----:B------:R-:W-:Y:S02]  /*0620*/  LOP3.LUT R20, R20, UR8, RZ, 0xfc, !PT ;  /* 0x0000000814147c12 */ /* 0x000fe4000f8efcff */
[----:B------:R-:W-:Y:S02]  /*0630*/  LOP3.LUT R6, R10, R17, RZ, 0x3c, !PT ;  /* 0x000000110a067212 */ /* 0x000fe400078e3cff */
[CCC-:B------:R-:W-:Y:S02]  /*0640*/  LOP3.LUT R14, R17.reuse, R13.reuse, R5.reuse, 0xf8, !PT ;  /* 0x0000000d110e7212 */ /* 0x1c0fe400078ef805 */
[--C-:B------:R-:W-:Y:S02]  /*0650*/  LOP3.LUT R10, R17, R13, R5.reuse, 0x80, !PT ;  /* 0x0000000d110a7212 */ /* 0x100fe400078e8005 */
[----:B------:R-:W-:Y:S02]  /*0660*/  LOP3.LUT R17, R18, R7, RZ, 0x3c, !PT ;  /* 0x0000000712117212 */ /* 0x000fe400078e3cff */
[----:B------:R-:W-:-:S02]  /*0670*/  SHF.R.U64 R19, R4, 0x1, R5 ;  /* 0x0000000104137819 */ /* 0x000fc40000001205 */
[----:B------:R-:W-:Y:S02]  /*0680*/  LOP3.LUT R21, R23, R20, R12, 0x96, !PT ;  /* 0x0000001417157212 */ /* 0x000fe400078e960c */
[----:B------:R-:W-:Y:S02]  /*0690*/  LOP3.LUT R10, R10, R14, R9, 0xf8, !PT ;  /* 0x0000000e0a0a7212 */ /* 0x000fe400078ef809 */
[CCC-:B------:R-:W-:Y:S02]  /*06a0*/  LOP3.LUT R15, R18.reuse, R13.reuse, R5.reuse, 0xf6, !PT ;  /* 0x0000000d120f7212 */ /* 0x1c0fe400078ef605 */
[-CC-:B------:R-:W-:Y:S02]  /*06b0*/  LOP3.LUT R16, R18, R13.reuse, R5.reuse, 0x60, !PT ;  /* 0x0000000d12107212 */ /* 0x180fe400078e6005 */
[----:B------:R-:W-:Y:S02]  /*06c0*/  LOP3.LUT R9, R17, R13, R5, 0x96, !PT ;  /* 0x0000000d11097212 */ /* 0x000fe400078e9605 */
[----:B------:R-:W-:-:S02]  /*06d0*/  LOP3.LUT R18, R19, UR4, RZ, 0xfc, !PT ;  /* 0x0000000413127c12 */ /* 0x000fc4000f8efcff */
[----:B------:R-:W-:Y:S02]  /*06e0*/  LOP3.LUT R5, R21, R8, RZ, 0x3c, !PT ;  /* 0x0000000815057212 */ /* 0x000fe400078e3cff */
[----:B------:R-:W-:Y:S02]  /*06f0*/  LOP3.LUT R19, R23, R20, R12, 0xe8, !PT ;  /* 0x0000001417137212 */ /* 0x000fe400078ee80c */
[----:B------:R-:W-:Y:S02]  /*0700*/  LOP3.LUT R7, R16, R15, R7, 0xf8, !PT ;  /* 0x0000000f10077212 */ /* 0x000fe400078ef807 */
[-CC-:B------:R-:W-:Y:S02]  /*0710*/  LOP3.LUT R13, R11, R18.reuse, R4.reuse, 0x78, !PT ;  /* 0x000000120b0d7212 */ /* 0x180fe400078e7804 */
[-CC-:B------:R-:W-:Y:S02]  /*0720*/  LOP3.LUT R16, R21, R18.reuse, R4.reuse, 0xf6, !PT ;  /* 0x0000001215107212 */ /* 0x180fe400078ef604 */
[----:B------:R-:W-:-:S02]  /*0730*/  LOP3.LUT R15, R19, R18, R4, 0xf8, !PT ;  /* 0x00000012130f7212 */ /* 0x000fc400078ef804 */
[-CC-:B------:R-:W-:Y:S02]  /*0740*/  LOP3.LUT R14, R19, R18.reuse, R4.reuse, 0x80, !PT ;  /* 0x00000012130e7212 */ /* 0x180fe400078e8004 */
[-CC-:B------:R-:W-:Y:S02]  /*0750*/  LOP3.LUT R17, R21, R18.reuse, R4.reuse, 0x60, !PT ;  /* 0x0000001215117212 */ /* 0x180fe400078e6004 */
[----:B------:R-:W-:Y:S02]  /*0760*/  LOP3.LUT R12, R5, R18, R4, 0x96, !PT ;  /* 0x00000012050c7212 */ /* 0x000fe400078e9604 */
[----:B------:R-:W0:Y:S01]  /*0770*/  LDC.64 R4, c[0x0][0x388] ;  /* 0x0000e200ff047b82 */ /* 0x000e220000000a00 */
[----:B------:R-:W-:Y:S02]  /*0780*/  LOP3.LUT R15, R14, R15, R11, 0xf8, !PT ;  /* 0x0000000f0e0f7212 */ /* 0x000fe400078ef80b */
[----:B------:R-:W-:Y:S02]  /*0790*/  LOP3.LUT R14, R13, R19, RZ, 0x3c, !PT ;  /* 0x000000130d0e7212 */ /* 0x000fe400078e3cff */
[----:B------:R-:W-:-:S02]  /*07a0*/  LOP3.LUT R13, R10, R9, RZ, 0xfc, !PT ;  /* 0x000000090a0d7212 */ /* 0x000fc400078efcff */
[----:B------:R-:W-:Y:S02]  /*07b0*/  LOP3.LUT R17, R17, R16, R8, 0xf8, !PT ;  /* 0x0000001011117212 */ /* 0x000fe400078ef808 */
[----:B------:R-:W-:Y:S02]  /*07c0*/  LOP3.LUT R11, R15, R12, RZ, 0xfc, !PT ;  /* 0x0000000c0f0b7212 */ /* 0x000fe400078efcff */
[----:B------:R-:W-:Y:S02]  /*07d0*/  LOP3.LUT R13, R13, R6, R7, 0xf8, !PT ;  /* 0x000000060d0d7212 */ /* 0x000fe400078ef807 */
[----:B------:R-:W-:Y:S02]  /*07e0*/  LOP3.LUT R11, R11, R14, R17, 0xf8, !PT ;  /* 0x0000000e0b0b7212 */ /* 0x000fe400078ef811 */
[----:B------:R-:W-:Y:S02]  /*07f0*/  LOP3.LUT R8, R3, R13, RZ, 0x30, !PT ;  /* 0x0000000d03087212 */ /* 0x000fe400078e30ff */
[----:B------:R-:W-:-:S02]  /*0800*/  LOP3.LUT R3, R2, R11, RZ, 0x30, !PT ;  /* 0x0000000b02037212 */ /* 0x000fc400078e30ff */
[----:B------:R-:W-:Y:S02]  /*0810*/  LOP3.LUT R10, R10, R6, R7, 0xf8, !PT ;  /* 0x000000060a0a7212 */ /* 0x000fe400078ef807 */
[----:B------:R-:W-:Y:S02]  /*0820*/  LOP3.LUT R2, R15, R14, R17, 0xf8, !PT ;  /* 0x0000000e0f027212 */ /* 0x000fe400078ef811 */
[----:B------:R-:W-:Y:S01]  /*0830*/  LOP3.LUT R9, R8, R9, R10, 0xf4, !PT ;  /* 0x0000000908097212 */ /* 0x000fe200078ef40a */
[----:B0-----:R-:W-:Y:S01]  /*0840*/  IMAD.WIDE R4, R0, 0x8, R4 ;  /* 0x0000000800047825 */ /* 0x001fe200078e0204 */
[----:B------:R-:W-:Y:S02]  /*0850*/  LOP3.LUT R12, R3, R12, R2, 0xf4, !PT ;  /* 0x0000000c030c7212 */ /* 0x000fe400078ef402 */
[----:B------:R-:W-:Y:S02]  /*0860*/  LOP3.LUT R7, R9, R6, R7, 0x60, !PT ;  /* 0x0000000609077212 */ /* 0x000fe400078e6007 */
[----:B------:R-:W-:-:S05]  /*0870*/  LOP3.LUT R6, R12, R14, R17, 0x60, !PT ;  /* 0x0000000e0c067212 */ /* 0x000fca00078e6011 */
[----:B------:R-:W-:Y:S01]  /*0880*/  STG.E.64 desc[UR10][R4.64], R6 ;  /* 0x0000000604007986 */ /* 0x000fe2000c101b0a */
[----:B------:R-:W-:Y:S05]  /*0890*/  EXIT ;  /* 0x000000000000794d */ /* 0x000fea0003800000 */
.L_x_6:
[----:B------:R-:W-:-:S00]  /*08a0*/  BRA `(.L_x_6) ;  /* 0xfffffffc00fc7947 */ /* 0x000fc0000383ffff */
[----:B------:R-:W-:-:S00]  /*08b0*/  NOP ;  /* 0x0000000000007918 */ /* 0x000fc00000000000 */
        /* <DEDUP_REMOVED lines=12> */
.L_x_7:


//--------------------- .nv.shared.reserved.0     --------------------------
	.section	.nv.shared.reserved.0,"aw",@nobits
	.weak		__nv_reservedSMEM_offset_0_alias
	.size		__nv_reservedSMEM_offset_0_alias, 0, 64
	.other		__nv_reservedSMEM_offset_0_alias,@"STO_CUDA_RESERVED_SHARED STV_DEFAULT"
__nv_reservedSMEM_offset_0_alias:
	.zero		0
	.zero		64


//--------------------- .nv.constant0._Z19game_of_life_kernelPKmPmii --------------------------
	.section	.nv.constant0._Z19game_of_life_kernelPKmPmii,"a",@progbits
	.sectionflags	@""
	.align	4
.nv.constant0._Z19game_of_life_kernelPKmPmii:
	.zero		920


//--------------------- SYMBOLS --------------------------

	.type		.nv.reservedSmem.offset0,@object
	.size		.nv.reservedSmem.offset0,0x4
